//
// Generated by NVIDIA NVVM Compiler
//
// Compiler Build ID: CL-36424714
// Cuda compilation tools, release 13.0, V13.0.88
// Based on NVVM 20.0.0
//

.version 9.0
.target sm_100
.address_size 64

	// .globl	_Z14solveIterationPPiS_i

.visible .entry _Z14solveIterationPPiS_i(
	.param .u64 .ptr .align 1 _Z14solveIterationPPiS_i_param_0,
	.param .u64 .ptr .align 1 _Z14solveIterationPPiS_i_param_1,
	.param .u32 _Z14solveIterationPPiS_i_param_2
)
{
	.reg .pred 	%p<17>;
	.reg .b32 	%r<166>;
	.reg .b64 	%rd<22>;

	ld.param.u64 	%rd6, [_Z14solveIterationPPiS_i_param_0];
	ld.param.u32 	%r53, [_Z14solveIterationPPiS_i_param_2];
	cvta.to.global.u64 	%rd1, %rd6;
	mov.u32 	%r55, %ctaid.x;
	mov.u32 	%r56, %ntid.x;
	mov.u32 	%r57, %tid.x;
	mad.lo.s32 	%r1, %r55, %r56, %r57;
	mov.u32 	%r58, %ctaid.y;
	mov.u32 	%r59, %ntid.y;
	mov.u32 	%r60, %tid.y;
	mad.lo.s32 	%r2, %r58, %r59, %r60;
	mov.u32 	%r61, %ctaid.z;
	mov.u32 	%r62, %ntid.z;
	mov.u32 	%r63, %tid.z;
	mad.lo.s32 	%r3, %r61, %r62, %r63;
	max.s32 	%r64, %r1, 1;
	add.s32 	%r146, %r64, -1;
	add.s32 	%r65, %r1, 1;
	add.s32 	%r5, %r53, -1;
	min.s32 	%r6, %r65, %r5;
	setp.gt.s32 	%p1, %r146, %r6;
	mov.b32 	%r163, 0;
	@%p1 bra 	$L__BB0_20;
	add.s32 	%r67, %r2, 1;
	min.s32 	%r7, %r67, %r5;
	max.u32 	%r8, %r3, 1;
	add.s32 	%r9, %r8, -1;
	add.s32 	%r68, %r3, 1;
	min.s32 	%r10, %r68, %r5;
	max.s32 	%r69, %r10, %r9;
	sub.s32 	%r70, %r69, %r8;
	add.s32 	%r71, %r70, 2;
	add.s32 	%r11, %r70, 1;
	and.b32  	%r12, %r71, 15;
	and.b32  	%r13, %r71, 7;
	and.b32  	%r14, %r71, 3;
	and.b32  	%r72, %r71, -16;
	neg.s32 	%r15, %r72;
	mov.b32 	%r163, 0;
$L__BB0_2:
	max.u32 	%r73, %r2, 1;
	add.s32 	%r148, %r73, -1;
	setp.gt.s32 	%p2, %r148, %r7;
	@%p2 bra 	$L__BB0_19;
$L__BB0_3:
	mov.u32 	%r19, %r148;
	setp.gt.s32 	%p3, %r9, %r10;
	@%p3 bra 	$L__BB0_18;
	setp.lt.u32 	%p4, %r11, 15;
	ld.global.u64 	%rd7, [%rd1];
	cvta.to.global.u64 	%rd2, %rd7;
	mad.lo.s32 	%r75, %r146, %r53, %r19;
	mul.lo.s32 	%r21, %r75, %r53;
	mov.u32 	%r158, %r9;
	@%p4 bra 	$L__BB0_8;
	add.s64 	%rd3, %rd2, 32;
	add.s32 	%r150, %r9, %r21;
	mov.u32 	%r151, %r15;
	mov.u32 	%r152, %r8;
$L__BB0_6:
	.pragma "nounroll";
	mul.wide.s32 	%rd8, %r150, 4;
	add.s64 	%rd9, %rd3, %rd8;
	ld.global.u32 	%r76, [%rd9+-32];
	add.s32 	%r77, %r76, %r163;
	ld.global.u32 	%r78, [%rd9+-28];
	add.s32 	%r79, %r78, %r77;
	ld.global.u32 	%r80, [%rd9+-24];
	add.s32 	%r81, %r80, %r79;
	ld.global.u32 	%r82, [%rd9+-20];
	add.s32 	%r83, %r82, %r81;
	ld.global.u32 	%r84, [%rd9+-16];
	add.s32 	%r85, %r84, %r83;
	ld.global.u32 	%r86, [%rd9+-12];
	add.s32 	%r87, %r86, %r85;
	ld.global.u32 	%r88, [%rd9+-8];
	add.s32 	%r89, %r88, %r87;
	ld.global.u32 	%r90, [%rd9+-4];
	add.s32 	%r91, %r90, %r89;
	ld.global.u32 	%r92, [%rd9];
	add.s32 	%r93, %r92, %r91;
	ld.global.u32 	%r94, [%rd9+4];
	add.s32 	%r95, %r94, %r93;
	ld.global.u32 	%r96, [%rd9+8];
	add.s32 	%r97, %r96, %r95;
	ld.global.u32 	%r98, [%rd9+12];
	add.s32 	%r99, %r98, %r97;
	ld.global.u32 	%r100, [%rd9+16];
	add.s32 	%r101, %r100, %r99;
	ld.global.u32 	%r102, [%rd9+20];
	add.s32 	%r103, %r102, %r101;
	ld.global.u32 	%r104, [%rd9+24];
	add.s32 	%r105, %r104, %r103;
	ld.global.u32 	%r106, [%rd9+28];
	add.s32 	%r163, %r106, %r105;
	add.s32 	%r152, %r152, 16;
	add.s32 	%r151, %r151, 16;
	add.s32 	%r150, %r150, 16;
	setp.ne.s32 	%p5, %r151, 0;
	@%p5 bra 	$L__BB0_6;
	add.s32 	%r158, %r152, -1;
$L__BB0_8:
	setp.eq.s32 	%p6, %r12, 0;
	@%p6 bra 	$L__BB0_18;
	add.s32 	%r108, %r12, -1;
	setp.lt.u32 	%p7, %r108, 7;
	@%p7 bra 	$L__BB0_11;
	add.s32 	%r109, %r158, %r21;
	mul.wide.s32 	%rd10, %r109, 4;
	add.s64 	%rd11, %rd2, %rd10;
	ld.global.u32 	%r110, [%rd11];
	add.s32 	%r111, %r110, %r163;
	ld.global.u32 	%r112, [%rd11+4];
	add.s32 	%r113, %r112, %r111;
	ld.global.u32 	%r114, [%rd11+8];
	add.s32 	%r115, %r114, %r113;
	ld.global.u32 	%r116, [%rd11+12];
	add.s32 	%r117, %r116, %r115;
	ld.global.u32 	%r118, [%rd11+16];
	add.s32 	%r119, %r118, %r117;
	ld.global.u32 	%r120, [%rd11+20];
	add.s32 	%r121, %r120, %r119;
	ld.global.u32 	%r122, [%rd11+24];
	add.s32 	%r123, %r122, %r121;
	ld.global.u32 	%r124, [%rd11+28];
	add.s32 	%r163, %r124, %r123;
	add.s32 	%r158, %r158, 8;
$L__BB0_11:
	setp.eq.s32 	%p8, %r13, 0;
	@%p8 bra 	$L__BB0_18;
	add.s32 	%r126, %r13, -1;
	setp.lt.u32 	%p9, %r126, 3;
	@%p9 bra 	$L__BB0_14;
	add.s32 	%r127, %r158, %r21;
	mul.wide.s32 	%rd12, %r127, 4;
	add.s64 	%rd13, %rd2, %rd12;
	ld.global.u32 	%r128, [%rd13];
	add.s32 	%r129, %r128, %r163;
	ld.global.u32 	%r130, [%rd13+4];
	add.s32 	%r131, %r130, %r129;
	ld.global.u32 	%r132, [%rd13+8];
	add.s32 	%r133, %r132, %r131;
	ld.global.u32 	%r134, [%rd13+12];
	add.s32 	%r163, %r134, %r133;
	add.s32 	%r158, %r158, 4;
$L__BB0_14:
	setp.eq.s32 	%p10, %r14, 0;
	@%p10 bra 	$L__BB0_18;
	setp.eq.s32 	%p11, %r14, 1;
	add.s32 	%r135, %r158, %r21;
	mul.wide.s32 	%rd14, %r135, 4;
	add.s64 	%rd4, %rd2, %rd14;
	ld.global.u32 	%r136, [%rd4];
	add.s32 	%r163, %r136, %r163;
	@%p11 bra 	$L__BB0_18;
	setp.eq.s32 	%p12, %r14, 2;
	ld.global.u32 	%r137, [%rd4+4];
	add.s32 	%r163, %r137, %r163;
	@%p12 bra 	$L__BB0_18;
	ld.global.u32 	%r138, [%rd4+8];
	add.s32 	%r163, %r138, %r163;
$L__BB0_18:
	add.s32 	%r148, %r19, 1;
	setp.lt.s32 	%p13, %r19, %r7;
	@%p13 bra 	$L__BB0_3;
$L__BB0_19:
	add.s32 	%r51, %r146, 1;
	setp.lt.s32 	%p14, %r146, %r6;
	mov.u32 	%r146, %r51;
	@%p14 bra 	$L__BB0_2;
$L__BB0_20:
	ld.param.u64 	%rd21, [_Z14solveIterationPPiS_i_param_1];
	ld.global.u64 	%rd15, [%rd1];
	cvta.to.global.u64 	%rd16, %rd15;
	mad.lo.s32 	%r139, %r53, %r1, %r2;
	mad.lo.s32 	%r140, %r139, %r53, %r3;
	mul.wide.s32 	%rd17, %r140, 4;
	add.s64 	%rd18, %rd16, %rd17;
	ld.global.u32 	%r141, [%rd18];
	sub.s32 	%r142, %r163, %r141;
	add.s32 	%r143, %r142, -6;
	setp.lt.u32 	%p15, %r143, -2;
	setp.eq.s32 	%p16, %r142, 5;
	selp.b32 	%r144, 1, %r141, %p16;
	selp.b32 	%r145, 0, %r144, %p15;
	cvta.to.global.u64 	%rd19, %rd21;
	add.s64 	%rd20, %rd19, %rd17;
	st.global.u32 	[%rd20], %r145;
	ret;

}


// ===== COMPILED SASS (sm_100) =====

	.target	sm_100

	.elftype	@"ET_EXEC"


//--------------------- .note.nv.tkinfo           --------------------------
	.section	.note.nv.tkinfo,"",@"SHT_NOTE"
	.sectionflags	@"SHF_NOTE_NV_TKINFO"
	.tkinfo
        /*0018*/ 	.word	0x00000002
        /*0030*/ 	.string	""
        /*0030*/ 	.string	"ptxas"
        /*0030*/ 	.string	"Cuda compilation tools, release 13.0, V13.0.88"
        /*0030*/ 	.string	"Build cuda_13.0.r13.0/compiler.36424714_0"
        /*0030*/ 	.string	"-arch sm_100 -m 64 "



//--------------------- .note.nv.cuinfo           --------------------------
	.section	.note.nv.cuinfo,"",@"SHT_NOTE"
	.sectionflags	@"SHF_NOTE_NV_CUINFO"
        /*0018*/ 	.short	0x0002
        /*001a*/ 	.short	0x0064
        /*001c*/ 	.short	0x0082
	.zero		2


//--------------------- .nv.info                  --------------------------
	.section	.nv.info,"",@"SHT_CUDA_INFO"
	.align	4


	//----- nvinfo : EIATTR_REGCOUNT
	.align		4
        /*0000*/ 	.byte	0x04, 0x2f
        /*0002*/ 	.short	(.L_1 - .L_0)
	.align		4
.L_0:
        /*0004*/ 	.word	index@(_Z14solveIterationPPiS_i)
        /*0008*/ 	.word	0x0000001f


	//----- nvinfo : EIATTR_FRAME_SIZE
	.align		4
.L_1:
        /*000c*/ 	.byte	0x04, 0x11
        /*000e*/ 	.short	(.L_3 - .L_2)
	.align		4
.L_2:
        /*0010*/ 	.word	index@(_Z14solveIterationPPiS_i)
        /*0014*/ 	.word	0x00000000


	//----- nvinfo : EIATTR_MIN_STACK_SIZE
	.align		4
.L_3:
        /*0018*/ 	.byte	0x04, 0x12
        /*001a*/ 	.short	(.L_5 - .L_4)
	.align		4
.L_4:
        /*001c*/ 	.word	index@(_Z14solveIterationPPiS_i)
        /*0020*/ 	.word	0x00000000
.L_5:


//--------------------- .nv.compat                --------------------------
	.section	.nv.compat,"",@"SHT_CUDA_COMPAT_INFO"
	.align	4
        /*0000*/ 	.byte	0x02, 0x09, 0x00, 0x00, 0x02, 0x02, 0x01, 0x00, 0x02, 0x05, 0x05, 0x00, 0x03, 0x07, 0x01, 0x01
        /*0010*/ 	.byte	0x02, 0x03, 0x00, 0x00, 0x02, 0x06, 0x01, 0x00, 0x04, 0x0b, 0x08, 0x00, 0x09, 0x00, 0x00, 0x00
        /*0020*/ 	.byte	0x00, 0x00, 0x00, 0x00


//--------------------- .nv.info._Z14solveIterationPPiS_i --------------------------
	.section	.nv.info._Z14solveIterationPPiS_i,"",@"SHT_CUDA_INFO"
	.sectionflags	@""
	.align	4


	//----- nvinfo : EIATTR_CUDA_API_VERSION
	.align		4
        /*0000*/ 	.byte	0x04, 0x37
        /*0002*/ 	.short	(.L_7 - .L_6)
.L_6:
        /*0004*/ 	.word	0x00000082


	//----- nvinfo : EIATTR_KPARAM_INFO
	.align		4
.L_7:
        /*0008*/ 	.byte	0x04, 0x17
        /*000a*/ 	.short	(.L_9 - .L_8)
.L_8:
        /*000c*/ 	.word	0x00000000
        /*0010*/ 	.short	0x0002
        /*0012*/ 	.short	0x0010
        /*0014*/ 	.byte	0x00, 0xf0, 0x11, 0x00


	//----- nvinfo : EIATTR_KPARAM_INFO
	.align		4
.L_9:
        /*0018*/ 	.byte	0x04, 0x17
        /*001a*/ 	.short	(.L_11 - .L_10)
.L_10:
        /*001c*/ 	.word	0x00000000
        /*0020*/ 	.short	0x0001
        /*0022*/ 	.short	0x0008
        /*0024*/ 	.byte	0x00, 0xf5, 0x21, 0x00


	//----- nvinfo : EIATTR_KPARAM_INFO
	.align		4
.L_11:
        /*0028*/ 	.byte	0x04, 0x17
        /*002a*/ 	.short	(.L_13 - .L_12)
.L_12:
        /*002c*/ 	.word	0x00000000
        /*0030*/ 	.short	0x0000
        /*0032*/ 	.short	0x0000
        /*0034*/ 	.byte	0x00, 0xf5, 0x21, 0x00


	//----- nvinfo : EIATTR_SPARSE_MMA_MASK
	.align		4
.L_13:
        /*0038*/ 	.byte	0x03, 0x50
        /*003a*/ 	.short	0x0000


	//----- nvinfo : EIATTR_MAXREG_COUNT
	.align		4
        /*003c*/ 	.byte	0x03, 0x1b
        /*003e*/ 	.short	0x00ff


	//----- nvinfo : EIATTR_MERCURY_ISA_VERSION
	.align		4
        /*0040*/ 	.byte	0x03, 0x5f
        /*0042*/ 	.short	0x0101


	//----- nvinfo : EIATTR_VRC_CTA_INIT_COUNT
	.align		4
        /*0044*/ 	.byte	0x02, 0x4a
	.zero		1
	.zero		1


	//----- nvinfo : EIATTR_EXIT_INSTR_OFFSETS
	.align		4
        /*0048*/ 	.byte	0x04, 0x1c
        /*004a*/ 	.short	(.L_15 - .L_14)


	//   ....[0]....
.L_14:
        /*004c*/ 	.word	0x00000a80


	//----- nvinfo : EIATTR_CRS_STACK_SIZE
	.align		4
.L_15:
        /*0050*/ 	.byte	0x04, 0x1e
        /*0052*/ 	.short	(.L_17 - .L_16)
.L_16:
        /*0054*/ 	.word	0x00000000


	//----- nvinfo : EIATTR_CBANK_PARAM_SIZE
	.align		4
.L_17:
        /*0058*/ 	.byte	0x03, 0x19
        /*005a*/ 	.short	0x0014


	//----- nvinfo : EIATTR_PARAM_CBANK
	.align		4
        /*005c*/ 	.byte	0x04, 0x0a
        /*005e*/ 	.short	(.L_19 - .L_18)
	.align		4
.L_18:
        /*0060*/ 	.word	index@(.nv.constant0._Z14solveIterationPPiS_i)
        /*0064*/ 	.short	0x0380
        /*0066*/ 	.short	0x0014


	//----- nvinfo : EIATTR_SW_WAR
	.align		4
.L_19:
        /*0068*/ 	.byte	0x04, 0x36
        /*006a*/ 	.short	(.L_21 - .L_20)
.L_20:
        /*006c*/ 	.word	0x00000008
.L_21:


//--------------------- .nv.callgraph             --------------------------
	.section	.nv.callgraph,"",@"SHT_CUDA_CALLGRAPH"
	.align	4
	.sectionentsize	8
	.align		4
        /*0000*/ 	.word	0x00000000
	.align		4
        /*0004*/ 	.word	0xffffffff
	.align		4
        /*0008*/ 	.word	0x00000000
	.align		4
        /*000c*/ 	.word	0xfffffffe
	.align		4
        /*0010*/ 	.word	0x00000000
	.align		4
        /*0014*/ 	.word	0xfffffffd
	.align		4
        /*0018*/ 	.word	0x00000000
	.align		4
        /*001c*/ 	.word	0xfffffffc


//--------------------- .text._Z14solveIterationPPiS_i --------------------------
	.section	.text._Z14solveIterationPPiS_i,"ax",@progbits
	.align	128
        .global         _Z14solveIterationPPiS_i
        .type           _Z14solveIterationPPiS_i,@function
        .size           _Z14solveIterationPPiS_i,(.L_x_17 - _Z14solveIterationPPiS_i)
        .other          _Z14solveIterationPPiS_i,@"STO_CUDA_ENTRY STV_DEFAULT"
_Z14solveIterationPPiS_i:
.text._Z14solveIterationPPiS_i:
[----:B------:R-:W-:Y:S01]  /*0000*/  LDC R1, c[0x0][0x37c] ;  /* 0x0000df00ff017b82 */ /* 0x000fe20000000800 */
[----:B------:R-:W0:Y:S07]  /*0010*/  S2R R3, SR_TID.X ;  /* 0x0000000000037919 */ /* 0x000e2e0000002100 */
[----:B------:R-:W0:Y:S01]  /*0020*/  S2UR UR4, SR_CTAID.X ;  /* 0x00000000000479c3 */ /* 0x000e220000002500 */
[----:B------:R-:W-:Y:S01]  /*0030*/  BSSY.RECONVERGENT B2, `(.L_x_0) ;  /* 0x0000094000027945 */ /* 0x000fe20003800200 */
[----:B------:R-:W-:Y:S01]  /*0040*/  IMAD.MOV.U32 R14, RZ, RZ, RZ ;  /* 0x000000ffff0e7224 */ /* 0x000fe200078e00ff */
[----:B------:R-:W1:Y:S01]  /*0050*/  S2R R2, SR_TID.Y ;  /* 0x0000000000027919 */ /* 0x000e620000002200 */
[----:B------:R-:W2:Y:S04]  /*0060*/  S2R R5, SR_TID.Z ;  /* 0x0000000000057919 */ /* 0x000ea80000002300 */
[----:B------:R-:W0:Y:S08]  /*0070*/  LDC R20, c[0x0][0x360] ;  /* 0x0000d800ff147b82 */ /* 0x000e300000000800 */
[----:B------:R-:W3:Y:S08]  /*0080*/  LDC R11, c[0x0][0x390] ;  /* 0x0000e400ff0b7b82 */ /* 0x000ef00000000800 */
[----:B------:R-:W1:Y:S01]  /*0090*/  LDC R17, c[0x0][0x364] ;  /* 0x0000d900ff117b82 */ /* 0x000e620000000800 */
[----:B0-----:R-:W-:-:S07]  /*00a0*/  IMAD R20, R20, UR4, R3 ;  /* 0x0000000414147c24 */ /* 0x001fce000f8e0203 */
[----:B------:R-:W1:Y:S01]  /*00b0*/  S2UR UR6, SR_CTAID.Y ;  /* 0x00000000000679c3 */ /* 0x000e620000002600 */
[----:B------:R-:W0:Y:S01]  /*00c0*/  LDCU.64 UR4, c[0x0][0x358] ;  /* 0x00006b00ff0477ac */ /* 0x000e220008000a00 */
[----:B------:R-:W-:Y:S01]  /*00d0*/  VIMNMX R0, PT, PT, R20, 0x1, !PT ;  /* 0x0000000114007848 */ /* 0x000fe20007fe0100 */
[----:B---3--:R-:W-:-:S05]  /*00e0*/  VIADD R11, R11, 0xffffffff ;  /* 0xffffffff0b0b7836 */ /* 0x008fca0000000000 */
[----:B------:R-:W2:Y:S01]  /*00f0*/  S2UR UR7, SR_CTAID.Z ;  /* 0x00000000000779c3 */ /* 0x000ea20000002700 */
[----:B------:R-:W-:Y:S01]  /*0100*/  VIADD R13, R0, 0xffffffff ;  /* 0xffffffff000d7836 */ /* 0x000fe20000000000 */
[----:B------:R-:W-:-:S06]  /*0110*/  VIADDMNMX R18, R20, 0x1, R11, PT ;  /* 0x0000000114127846 */ /* 0x000fcc000380010b */
[----:B------:R-:W2:Y:S01]  /*0120*/  LDC R16, c[0x0][0x368] ;  /* 0x0000da00ff107b82 */ /* 0x000ea20000000800 */
[----:B------:R-:W-:Y:S01]  /*0130*/  ISETP.GT.AND P0, PT, R13, R18, PT ;  /* 0x000000120d00720c */ /* 0x000fe20003f04270 */
[----:B-1----:R-:W-:Y:S02]  /*0140*/  IMAD R17, R17, UR6, R2 ;  /* 0x0000000611117c24 */ /* 0x002fe4000f8e0202 */
[----:B--2---:R-:W-:-:S10]  /*0150*/  IMAD R16, R16, UR7, R5 ;  /* 0x0000000710107c24 */ /* 0x004fd4000f8e0205 */
[----:B0-----:R-:W-:Y:S05]  /*0160*/  @P0 BRA `(.L_x_1) ;  /* 0x0000000800000947 */ /* 0x001fea0003800000 */
[C---:B------:R-:W-:Y:S01]  /*0170*/  VIMNMX.U32 R12, PT, PT, R16.reuse, 0x1, !PT ;  /* 0x00000001100c7848 */ /* 0x040fe20007fe0000 */
[----:B------:R-:W-:Y:S01]  /*0180*/  IMAD.MOV.U32 R14, RZ, RZ, RZ ;  /* 0x000000ffff0e7224 */ /* 0x000fe200078e00ff */
[--C-:B------:R-:W-:Y:S02]  /*0190*/  VIADDMNMX R15, R16, 0x1, R11.reuse, PT ;  /* 0x00000001100f7846 */ /* 0x100fe4000380010b */
[----:B------:R-:W-:Y:S01]  /*01a0*/  VIADDMNMX R11, R17, 0x1, R11, PT ;  /* 0x00000001110b7846 */ /* 0x000fe2000380010b */
[----:B------:R-:W-:-:S05]  /*01b0*/  VIADD R10, R12, 0xffffffff ;  /* 0xffffffff0c0a7836 */ /* 0x000fca0000000000 */
[----:B------:R-:W-:-:S05]  /*01c0*/  VIMNMX R3, PT, PT, R10, R15, !PT ;  /* 0x0000000f0a037248 */ /* 0x000fca0007fe0100 */
[----:B------:R-:W-:-:S04]  /*01d0*/  IMAD.IADD R3, R3, 0x1, -R12 ;  /* 0x0000000103037824 */ /* 0x000fc800078e0a0c */
[C---:B------:R-:W-:Y:S02]  /*01e0*/  VIADD R0, R3.reuse, 0x1 ;  /* 0x0000000103007836 */ /* 0x040fe40000000000 */
[----:B------:R-:W-:-:S03]  /*01f0*/  VIADD R3, R3, 0x2 ;  /* 0x0000000203037836 */ /* 0x000fc60000000000 */
[----:B------:R-:W-:Y:S02]  /*0200*/  ISETP.GE.U32.AND P0, PT, R0, 0xf, PT ;  /* 0x0000000f0000780c */ /* 0x000fe40003f06070 */
[C---:B------:R-:W-:Y:S02]  /*0210*/  LOP3.LUT R8, R3.reuse, 0xfffffff0, RZ, 0xc0, !PT ;  /* 0xfffffff003087812 */ /* 0x040fe400078ec0ff */
[C---:B------:R-:W-:Y:S02]  /*0220*/  LOP3.LUT R21, R3.reuse, 0xf, RZ, 0xc0, !PT ;  /* 0x0000000f03157812 */ /* 0x040fe400078ec0ff */
[C---:B------:R-:W-:Y:S01]  /*0230*/  LOP3.LUT R19, R3.reuse, 0x7, RZ, 0xc0, !PT ;  /* 0x0000000703137812 */ /* 0x040fe200078ec0ff */
[----:B------:R-:W-:Y:S01]  /*0240*/  IMAD.MOV R8, RZ, RZ, -R8 ;  /* 0x000000ffff087224 */ /* 0x000fe200078e0a08 */
[----:B------:R-:W-:-:S07]  /*0250*/  LOP3.LUT R9, R3, 0x3, RZ, 0xc0, !PT ;  /* 0x0000000303097812 */ /* 0x000fce00078ec0ff */
.L_x_15:
[----:B------:R-:W-:Y:S01]  /*0260*/  VIMNMX.U32 R0, PT, PT, R17, 0x1, !PT ;  /* 0x0000000111007848 */ /* 0x000fe20007fe0000 */
[----:B------:R-:W-:Y:S04]  /*0270*/  BSSY.RECONVERGENT B1, `(.L_x_2) ;  /* 0x000006c000017945 */ /* 0x000fe80003800200 */
[----:B------:R-:W-:-:S05]  /*0280*/  VIADD R0, R0, 0xffffffff ;  /* 0xffffffff00007836 */ /* 0x000fca0000000000 */
[----:B------:R-:W-:-:S13]  /*0290*/  ISETP.GT.AND P1, PT, R0, R11, PT ;  /* 0x0000000b0000720c */ /* 0x000fda0003f24270 */
[----:B-----5:R-:W-:Y:S05]  /*02a0*/  @P1 BRA `(.L_x_3) ;  /* 0x0000000400a01947 */ /* 0x020fea0003800000 */
.L_x_14:
[----:B------:R-:W-:Y:S01]  /*02b0*/  ISETP.GT.AND P1, PT, R10, R15, PT ;  /* 0x0000000f0a00720c */ /* 0x000fe20003f24270 */
[----:B------:R-:W-:-:S12]  /*02c0*/  BSSY.RECONVERGENT B0, `(.L_x_4) ;  /* 0x0000063000007945 */ /* 0x000fd80003800200 */
[----:B-----5:R-:W-:Y:S05]  /*02d0*/  @P1 BRA `(.L_x_5) ;  /* 0x0000000400841947 */ /* 0x020fea0003800000 */
[----:B------:R-:W0:Y:S08]  /*02e0*/  LDC.64 R2, c[0x0][0x380] ;  /* 0x0000e000ff027b82 */ /* 0x000e300000000a00 */
[----:B------:R-:W1:Y:S01]  /*02f0*/  LDC R22, c[0x0][0x390] ;  /* 0x0000e400ff167b82 */ /* 0x000e620000000800 */
[----:B0-----:R-:W5:Y:S01]  /*0300*/  LDG.E.64 R2, desc[UR4][R2.64] ;  /* 0x0000000402027981 */ /* 0x001f62000c1e1b00 */
[----:B------:R-:W-:Y:S01]  /*0310*/  BSSY.RECONVERGENT B3, `(.L_x_6) ;  /* 0x000002a000037945 */ /* 0x000fe20003800200 */
[----:B------:R-:W-:-:S02]  /*0320*/  IMAD.MOV.U32 R6, RZ, RZ, R10 ;  /* 0x000000ffff067224 */ /* 0x000fc400078e000a */
[----:B-1----:R-:W-:Y:S01]  /*0330*/  IMAD R23, R13, R22, R0 ;  /* 0x000000160d177224 */ /* 0x002fe200078e0200 */
[----:B------:R-:W-:Y:S06]  /*0340*/  @!P0 BRA `(.L_x_7) ;  /* 0x0000000000988947 */ /* 0x000fec0003800000 */
[----:B-----5:R-:W-:Y:S01]  /*0350*/  IADD3 R4, P1, PT, R2, 0x20, RZ ;  /* 0x0000002002047810 */ /* 0x020fe20007f3e0ff */
[----:B------:R-:W-:Y:S01]  /*0360*/  BSSY.RECONVERGENT B4, `(.L_x_8) ;  /* 0x0000023000047945 */ /* 0x000fe20003800200 */
[----:B------:R-:W-:Y:S02]  /*0370*/  IMAD R25, R23, R22, R10 ;  /* 0x0000001617197224 */ /* 0x000fe400078e020a */
[----:B------:R-:W-:Y:S02]  /*0380*/  IMAD.MOV.U32 R26, RZ, RZ, R8 ;  /* 0x000000ffff1a7224 */ /* 0x000fe400078e0008 */
[----:B------:R-:W-:Y:S02]  /*0390*/  IMAD.MOV.U32 R24, RZ, RZ, R12 ;  /* 0x000000ffff187224 */ /* 0x000fe400078e000c */
[----:B------:R-:W-:-:S07]  /*03a0*/  IMAD.X R5, RZ, RZ, R3, P1 ;  /* 0x000000ffff057224 */ /* 0x000fce00008e0603 */
.L_x_9:
[----:B------:R-:W-:-:S05]  /*03b0*/  IMAD.WIDE R6, R25, 0x4, R4 ;  /* 0x0000000419067825 */ /* 0x000fca00078e0204 */
[----:B------:R-:W2:Y:S04]  /*03c0*/  LDG.E R27, desc[UR4][R6.64+-0x20] ;  /* 0xffffe004061b7981 */ /* 0x000ea8000c1e1900 */
[----:B------:R-:W2:Y:S02]  /*03d0*/  LDG.E R28, desc[UR4][R6.64+-0x1c] ;  /* 0xffffe404061c7981 */ /* 0x000ea4000c1e1900 */
[----:B--2---:R-:W-:Y:S02]  /*03e0*/  IADD3 R27, PT, PT, R28, R27, R14 ;  /* 0x0000001b1c1b7210 */ /* 0x004fe40007ffe00e */
[----:B------:R-:W2:Y:S04]  /*03f0*/  LDG.E R14, desc[UR4][R6.64+-0x18] ;  /* 0xffffe804060e7981 */ /* 0x000ea8000c1e1900 */
[----:B------:R-:W2:Y:S02]  /*0400*/  LDG.E R28, desc[UR4][R6.64+-0x14] ;  /* 0xffffec04061c7981 */ /* 0x000ea4000c1e1900 */
[----:B--2---:R-:W-:-:S02]  /*0410*/  IADD3 R14, PT, PT, R28, R14, R27 ;  /* 0x0000000e1c0e7210 */ /* 0x004fc40007ffe01b */
        /* <DEDUP_REMOVED lines=13> */
[----:B------:R-:W2:Y:S01]  /*04f0*/  LDG.E R28, desc[UR4][R6.64+0x14] ;  /* 0x00001404061c7981 */ /* 0x000ea2000c1e1900 */
[----:B------:R-:W-:-:S04]  /*0500*/  IADD3 R26, PT, PT, R26, 0x10, RZ ;  /* 0x000000101a1a7810 */ /* 0x000fc80007ffe0ff */
[----:B------:R-:W-:Y:S02]  /*0510*/  ISETP.NE.AND P1, PT, R26, RZ, PT ;  /* 0x000000ff1a00720c */ /* 0x000fe40003f25270 */
[----:B--2---:R-:W-:Y:S02]  /*0520*/  IADD3 R14, PT, PT, R28, R27, R14 ;  /* 0x0000001b1c0e7210 */ /* 0x004fe40007ffe00e */
[----:B------:R-:W2:Y:S04]  /*0530*/  LDG.E R27, desc[UR4][R6.64+0x18] ;  /* 0x00001804061b7981 */ /* 0x000ea8000c1e1900 */
[----:B------:R-:W2:Y:S01]  /*0540*/  LDG.E R28, desc[UR4][R6.64+0x1c] ;  /* 0x00001c04061c7981 */ /* 0x000ea2000c1e1900 */
[----:B------:R-:W-:Y:S02]  /*0550*/  VIADD R24, R24, 0x10 ;  /* 0x0000001018187836 */ /* 0x000fe40000000000 */
[----:B------:R-:W-:Y:S01]  /*0560*/  VIADD R25, R25, 0x10 ;  /* 0x0000001019197836 */ /* 0x000fe20000000000 */
[----:B--2---:R-:W-:Y:S01]  /*0570*/  IADD3 R14, PT, PT, R28, R27, R14 ;  /* 0x0000001b1c0e7210 */ /* 0x004fe20007ffe00e */
[----:B------:R-:W-:Y:S06]  /*0580*/  @P1 BRA `(.L_x_9) ;  /* 0xfffffffc00881947 */ /* 0x000fec000383ffff */
[----:B------:R-:W-:Y:S05]  /*0590*/  BSYNC.RECONVERGENT B4 ;  /* 0x0000000000047941 */ /* 0x000fea0003800200 */
.L_x_8:
[----:B------:R-:W-:-:S07]  /*05a0*/  VIADD R6, R24, 0xffffffff ;  /* 0xffffffff18067836 */ /* 0x000fce0000000000 */
.L_x_7:
[----:B------:R-:W-:Y:S05]  /*05b0*/  BSYNC.RECONVERGENT B3 ;  /* 0x0000000000037941 */ /* 0x000fea0003800200 */
.L_x_6:
[----:B------:R-:W-:-:S13]  /*05c0*/  ISETP.NE.AND P1, PT, R21, RZ, PT ;  /* 0x000000ff1500720c */ /* 0x000fda0003f25270 */
[----:B------:R-:W-:Y:S05]  /*05d0*/  @!P1 BRA `(.L_x_5) ;  /* 0x0000000000c49947 */ /* 0x000fea0003800000 */
[----:B------:R-:W-:Y:S01]  /*05e0*/  VIADD R4, R21, 0xffffffff ;  /* 0xffffffff15047836 */ /* 0x000fe20000000000 */
[----:B------:R-:W-:Y:S01]  /*05f0*/  BSSY.RECONVERGENT B3, `(.L_x_10) ;  /* 0x0000013000037945 */ /* 0x000fe20003800200 */
[----:B------:R-:W-:-:S03]  /*0600*/  ISETP.NE.AND P2, PT, R19, RZ, PT ;  /* 0x000000ff1300720c */ /* 0x000fc60003f45270 */
[----:B------:R-:W-:-:S13]  /*0610*/  ISETP.GE.U32.AND P1, PT, R4, 0x7, PT ;  /* 0x000000070400780c */ /* 0x000fda0003f26070 */
[----:B------:R-:W-:Y:S05]  /*0620*/  @!P1 BRA `(.L_x_11) ;  /* 0x00000000003c9947 */ /* 0x000fea0003800000 */
[----:B------:R-:W-:-:S04]  /*0630*/  IMAD R5, R23, R22, R6 ;  /* 0x0000001617057224 */ /* 0x000fc800078e0206 */
[----:B-----5:R-:W-:-:S05]  /*0640*/  IMAD.WIDE R4, R5, 0x4, R2 ;  /* 0x0000000405047825 */ /* 0x020fca00078e0202 */
[----:B------:R-:W2:Y:S04]  /*0650*/  LDG.E R7, desc[UR4][R4.64] ;  /* 0x0000000404077981 */ /* 0x000ea8000c1e1900 */
[----:B------:R-:W2:Y:S04]  /*0660*/  LDG.E R24, desc[UR4][R4.64+0x4] ;  /* 0x0000040404187981 */ /* 0x000ea8000c1e1900 */
[----:B------:R-:W3:Y:S04]  /*0670*/  LDG.E R26, desc[UR4][R4.64+0x8] ;  /* 0x00000804041a7981 */ /* 0x000ee8000c1e1900 */
[----:B------:R-:W3:Y:S01]  /*0680*/  LDG.E R25, desc[UR4][R4.64+0xc] ;  /* 0x00000c0404197981 */ /* 0x000ee2000c1e1900 */
[----:B--2---:R-:W-:-:S03]  /*0690*/  IADD3 R7, PT, PT, R24, R7, R14 ;  /* 0x0000000718077210 */ /* 0x004fc60007ffe00e */
[----:B------:R-:W2:Y:S04]  /*06a0*/  LDG.E R14, desc[UR4][R4.64+0x10] ;  /* 0x00001004040e7981 */ /* 0x000ea8000c1e1900 */
[----:B------:R-:W2:Y:S01]  /*06b0*/  LDG.E R24, desc[UR4][R4.64+0x14] ;  /* 0x0000140404187981 */ /* 0x000ea2000c1e1900 */
[----:B---3--:R-:W-:-:S03]  /*06c0*/  IADD3 R7, PT, PT, R25, R26, R7 ;  /* 0x0000001a19077210 */ /* 0x008fc60007ffe007 */
[----:B------:R-:W3:Y:S04]  /*06d0*/  LDG.E R25, desc[UR4][R4.64+0x18] ;  /* 0x0000180404197981 */ /* 0x000ee8000c1e1900 */
[----:B------:R-:W3:Y:S01]  /*06e0*/  LDG.E R26, desc[UR4][R4.64+0x1c] ;  /* 0x00001c04041a7981 */ /* 0x000ee2000c1e1900 */
[----:B------:R-:W-:Y:S01]  /*06f0*/  VIADD R6, R6, 0x8 ;  /* 0x0000000806067836 */ /* 0x000fe20000000000 */
[----:B--2---:R-:W-:-:S04]  /*0700*/  IADD3 R14, PT, PT, R24, R14, R7 ;  /* 0x0000000e180e7210 */ /* 0x004fc80007ffe007 */
[----:B---3--:R-:W-:-:S07]  /*0710*/  IADD3 R14, PT, PT, R26, R25, R14 ;  /* 0x000000191a0e7210 */ /* 0x008fce0007ffe00e */
.L_x_11:
[----:B------:R-:W-:Y:S05]  /*0720*/  BSYNC.RECONVERGENT B3 ;  /* 0x0000000000037941 */ /* 0x000fea0003800200 */
.L_x_10:
        /* <DEDUP_REMOVED lines=12> */
[----:B------:R-:W-:Y:S01]  /*07f0*/  VIADD R6, R6, 0x4 ;  /* 0x0000000406067836 */ /* 0x000fe20000000000 */
[----:B--2---:R-:W-:-:S04]  /*0800*/  IADD3 R7, PT, PT, R24, R7, R14 ;  /* 0x0000000718077210 */ /* 0x004fc80007ffe00e */
[----:B---3--:R-:W-:-:S07]  /*0810*/  IADD3 R14, PT, PT, R25, R26, R7 ;  /* 0x0000001a190e7210 */ /* 0x008fce0007ffe007 */
.L_x_13:
[----:B------:R-:W-:Y:S05]  /*0820*/  BSYNC.RECONVERGENT B3 ;  /* 0x0000000000037941 */ /* 0x000fea0003800200 */
.L_x_12:
[----:B------:R-:W-:Y:S05]  /*0830*/  @!P2 BRA `(.L_x_5) ;  /* 0x00000000002ca947 */ /* 0x000fea0003800000 */
[----:B------:R-:W-:-:S04]  /*0840*/  IMAD R23, R23, R22, R6 ;  /* 0x0000001617177224 */ /* 0x000fc800078e0206 */
[----:B-----5:R-:W-:-:S05]  /*0850*/  IMAD.WIDE R2, R23, 0x4, R2 ;  /* 0x0000000417027825 */ /* 0x020fca00078e0202 */
[----:B------:R-:W2:Y:S01]  /*0860*/  LDG.E R5, desc[UR4][R2.64] ;  /* 0x0000000402057981 */ /* 0x000ea2000c1e1900 */
[----:B------:R-:W-:Y:S02]  /*0870*/  ISETP.NE.AND P1, PT, R9, 0x1, PT ;  /* 0x000000010900780c */ /* 0x000fe40003f25270 */
[----:B--2---:R-:W-:-:S11]  /*0880*/  IADD3 R14, PT, PT, R14, R5, RZ ;  /* 0x000000050e0e7210 */ /* 0x004fd60007ffe0ff */
[----:B------:R-:W-:Y:S05]  /*0890*/  @!P1 BRA `(.L_x_5) ;  /* 0x0000000000149947 */ /* 0x000fea0003800000 */
[----:B------:R-:W-:Y:S01]  /*08a0*/  ISETP.NE.AND P1, PT, R9, 0x2, PT ;  /* 0x000000020900780c */ /* 0x000fe20003f25270 */
[----:B------:R-:W2:-:S12]  /*08b0*/  LDG.E R5, desc[UR4][R2.64+0x4] ;  /* 0x0000040402057981 */ /* 0x000e98000c1e1900 */
[----:B------:R-:W3:Y:S01]  /*08c0*/  @P1 LDG.E R7, desc[UR4][R2.64+0x8] ;  /* 0x0000080402071981 */ /* 0x000ee2000c1e1900 */
[----:B--2---:R-:W-:-:S04]  /*08d0*/  IMAD.IADD R14, R14, 0x1, R5 ;  /* 0x000000010e0e7824 */ /* 0x004fc800078e0205 */
[----:B---3--:R-:W-:-:S07]  /*08e0*/  @P1 IMAD.IADD R14, R14, 0x1, R7 ;  /* 0x000000010e0e1824 */ /* 0x008fce00078e0207 */
.L_x_5:
[----:B------:R-:W-:Y:S05]  /*08f0*/  BSYNC.RECONVERGENT B0 ;  /* 0x0000000000007941 */ /* 0x000fea0003800200 */
.L_x_4:
[C---:B------:R-:W-:Y:S01]  /*0900*/  ISETP.GE.AND P1, PT, R0.reuse, R11, PT ;  /* 0x0000000b0000720c */ /* 0x040fe20003f26270 */
[----:B------:R-:W-:-:S12]  /*0910*/  VIADD R0, R0, 0x1 ;  /* 0x0000000100007836 */ /* 0x000fd80000000000 */
[----:B------:R-:W-:Y:S05]  /*0920*/  @!P1 BRA `(.L_x_14) ;  /* 0xfffffff800609947 */ /* 0x000fea000383ffff */
.L_x_3:
[----:B------:R-:W-:Y:S05]  /*0930*/  BSYNC.RECONVERGENT B1 ;  /* 0x0000000000017941 */ /* 0x000fea0003800200 */
.L_x_2:
[C---:B------:R-:W-:Y:S01]  /*0940*/  ISETP.GE.AND P1, PT, R13.reuse, R18, PT ;  /* 0x000000120d00720c */ /* 0x040fe20003f26270 */
[----:B------:R-:W-:-:S12]  /*0950*/  VIADD R13, R13, 0x1 ;  /* 0x000000010d0d7836 */ /* 0x000fd80000000000 */
[----:B------:R-:W-:Y:S05]  /*0960*/  @!P1 BRA `(.L_x_15) ;  /* 0xfffffff8003c9947 */ /* 0x000fea000383ffff */
.L_x_1:
[----:B------:R-:W-:Y:S05]  /*0970*/  BSYNC.RECONVERGENT B2 ;  /* 0x0000000000027941 */ /* 0x000fea0003800200 */
.L_x_0:
[----:B------:R-:W0:Y:S01]  /*0980*/  LDC.64 R6, c[0x0][0x380] ;  /* 0x0000e000ff067b82 */ /* 0x000e220000000a00 */
[----:B------:R-:W1:Y:S07]  /*0990*/  LDCU UR6, c[0x0][0x390] ;  /* 0x00007200ff0677ac */ /* 0x000e6e0008000800 */
[----:B------:R-:W2:Y:S01]  /*09a0*/  LDC.64 R4, c[0x0][0x388] ;  /* 0x0000e200ff047b82 */ /* 0x000ea20000000a00 */
[----:B0----5:R-:W3:Y:S01]  /*09b0*/  LDG.E.64 R2, desc[UR4][R6.64] ;  /* 0x0000000406027981 */ /* 0x021ee2000c1e1b00 */
[----:B-1----:R-:W-:-:S04]  /*09c0*/  IMAD R17, R20, UR6, R17 ;  /* 0x0000000614117c24 */ /* 0x002fc8000f8e0211 */
[----:B------:R-:W-:-:S04]  /*09d0*/  IMAD R17, R17, UR6, R16 ;  /* 0x0000000611117c24 */ /* 0x000fc8000f8e0210 */
[----:B---3--:R-:W-:-:S06]  /*09e0*/  IMAD.WIDE R2, R17, 0x4, R2 ;  /* 0x0000000411027825 */ /* 0x008fcc00078e0202 */
[----:B------:R-:W3:Y:S01]  /*09f0*/  LDG.E R3, desc[UR4][R2.64] ;  /* 0x0000000402037981 */ /* 0x000ee2000c1e1900 */
[----:B--2---:R-:W-:-:S04]  /*0a00*/  IMAD.WIDE R4, R17, 0x4, R4 ;  /* 0x0000000411047825 */ /* 0x004fc800078e0204 */
[----:B---3--:R-:W-:-:S04]  /*0a10*/  IMAD.IADD R14, R14, 0x1, -R3 ;  /* 0x000000010e0e7824 */ /* 0x008fc800078e0a03 */
[C---:B------:R-:W-:Y:S01]  /*0a20*/  VIADD R0, R14.reuse, 0xfffffffa ;  /* 0xfffffffa0e007836 */ /* 0x040fe20000000000 */
[----:B------:R-:W-:-:S04]  /*0a30*/  ISETP.NE.AND P1, PT, R14, 0x5, PT ;  /* 0x000000050e00780c */ /* 0x000fc80003f25270 */
[----:B------:R-:W-:Y:S02]  /*0a40*/  ISETP.GE.U32.AND P0, PT, R0, -0x2, PT ;  /* 0xfffffffe0000780c */ /* 0x000fe40003f06070 */
[----:B------:R-:W-:-:S04]  /*0a50*/  SEL R0, R3, 0x1, P1 ;  /* 0x0000000103007807 */ /* 0x000fc80000800000 */
[----:B------:R-:W-:-:S05]  /*0a60*/  SEL R7, R0, RZ, P0 ;  /* 0x000000ff00077207 */ /* 0x000fca0000000000 */
[----:B------:R-:W-:Y:S01]  /*0a70*/  STG.E desc[UR4][R4.64], R7 ;  /* 0x0000000704007986 */ /* 0x000fe2000c101904 */
[----:B------:R-:W-:Y:S05]  /*0a80*/  EXIT ;  /* 0x000000000000794d */ /* 0x000fea0003800000 */
.L_x_16:
[----:B------:R-:W-:-:S00]  /*0a90*/  BRA `(.L_x_16) ;  /* 0xfffffffc00fc7947 */ /* 0x000fc0000383ffff */
[----:B------:R-:W-:-:S00]  /*0aa0*/  NOP ;  /* 0x0000000000007918 */ /* 0x000fc00000000000 */
        /* <DEDUP_REMOVED lines=13> */
.L_x_17:


//--------------------- .nv.shared.reserved.0     --------------------------
	.section	.nv.shared.reserved.0,"aw",@nobits
	.weak		__nv_reservedSMEM_offset_0_alias
	.size		__nv_reservedSMEM_offset_0_alias, 0, 64
	.other		__nv_reservedSMEM_offset_0_alias,@"STO_CUDA_RESERVED_SHARED STV_DEFAULT"
__nv_reservedSMEM_offset_0_alias:
	.zero		0
	.zero		64


//--------------------- .nv.constant0._Z14solveIterationPPiS_i --------------------------
	.section	.nv.constant0._Z14solveIterationPPiS_i,"a",@progbits
	.sectionflags	@""
	.align	4
.nv.constant0._Z14solveIterationPPiS_i:
	.zero		916


//--------------------- SYMBOLS --------------------------

	.type		.nv.reservedSmem.offset0,@object
	.size		.nv.reservedSmem.offset0,0x4
